//
// Generated by NVIDIA NVVM Compiler
//
// Compiler Build ID: CL-36424714
// Cuda compilation tools, release 13.0, V13.0.88
// Based on NVVM 20.0.0
//

.version 9.0
.target sm_100
.address_size 64

	// .globl	_Z11init_bucketPi

.visible .entry _Z11init_bucketPi(
	.param .u64 .ptr .align 1 _Z11init_bucketPi_param_0
)
{
	.reg .pred 	%p<2>;
	.reg .b32 	%r<6>;
	.reg .b64 	%rd<5>;

	ld.param.u64 	%rd1, [_Z11init_bucketPi_param_0];
	mov.u32 	%r2, %tid.x;
	mov.u32 	%r3, %ctaid.x;
	mov.u32 	%r4, %ntid.x;
	mad.lo.s32 	%r1, %r3, %r4, %r2;
	setp.gt.s32 	%p1, %r1, 4;
	@%p1 bra 	$L__BB0_2;
	cvta.to.global.u64 	%rd2, %rd1;
	mul.wide.s32 	%rd3, %r1, 4;
	add.s64 	%rd4, %rd2, %rd3;
	mov.b32 	%r5, 0;
	st.global.u32 	[%rd4], %r5;
$L__BB0_2:
	ret;

}
	// .globl	_Z15count_instancesPiS_i
.visible .entry _Z15count_instancesPiS_i(
	.param .u64 .ptr .align 1 _Z15count_instancesPiS_i_param_0,
	.param .u64 .ptr .align 1 _Z15count_instancesPiS_i_param_1,
	.param .u32 _Z15count_instancesPiS_i_param_2
)
{
	.reg .pred 	%p<2>;
	.reg .b32 	%r<8>;
	.reg .b64 	%rd<9>;

	ld.param.u64 	%rd1, [_Z15count_instancesPiS_i_param_0];
	ld.param.u64 	%rd2, [_Z15count_instancesPiS_i_param_1];
	ld.param.u32 	%r2, [_Z15count_instancesPiS_i_param_2];
	mov.u32 	%r3, %tid.x;
	mov.u32 	%r4, %ctaid.x;
	mov.u32 	%r5, %ntid.x;
	mad.lo.s32 	%r1, %r4, %r5, %r3;
	setp.ge.s32 	%p1, %r1, %r2;
	@%p1 bra 	$L__BB1_2;
	cvta.to.global.u64 	%rd3, %rd1;
	cvta.to.global.u64 	%rd4, %rd2;
	mul.wide.s32 	%rd5, %r1, 4;
	add.s64 	%rd6, %rd3, %rd5;
	ld.global.u32 	%r6, [%rd6];
	mul.wide.s32 	%rd7, %r6, 4;
	add.s64 	%rd8, %rd4, %rd7;
	atom.global.add.u32 	%r7, [%rd8], 1;
$L__BB1_2:
	ret;

}
	// .globl	_Z12write_sortedPiS_
.visible .entry _Z12write_sortedPiS_(
	.param .u64 .ptr .align 1 _Z12write_sortedPiS__param_0,
	.param .u64 .ptr .align 1 _Z12write_sortedPiS__param_1
)
{
	.reg .pred 	%p<8>;
	.reg .b32 	%r<40>;
	.reg .b64 	%rd<14>;

	ld.param.u64 	%rd8, [_Z12write_sortedPiS__param_0];
	ld.param.u64 	%rd7, [_Z12write_sortedPiS__param_1];
	cvta.to.global.u64 	%rd1, %rd8;
	mov.u32 	%r15, %tid.x;
	mov.u32 	%r16, %ctaid.x;
	mov.u32 	%r17, %ntid.x;
	mad.lo.s32 	%r1, %r16, %r17, %r15;
	setp.gt.s32 	%p1, %r1, 4;
	@%p1 bra 	$L__BB2_10;
	setp.lt.s32 	%p2, %r1, 1;
	mov.b32 	%r38, 0;
	@%p2 bra 	$L__BB2_7;
	and.b32  	%r2, %r1, 3;
	setp.lt.u32 	%p3, %r1, 4;
	mov.b32 	%r34, 0;
	mov.u32 	%r38, %r34;
	@%p3 bra 	$L__BB2_4;
	ld.global.u32 	%r22, [%rd1];
	ld.global.u32 	%r23, [%rd1+4];
	add.s32 	%r24, %r23, %r22;
	ld.global.u32 	%r25, [%rd1+8];
	add.s32 	%r26, %r25, %r24;
	ld.global.u32 	%r27, [%rd1+12];
	add.s32 	%r38, %r27, %r26;
	mov.b32 	%r34, 4;
$L__BB2_4:
	setp.eq.s32 	%p4, %r2, 0;
	@%p4 bra 	$L__BB2_7;
	mul.wide.u32 	%rd9, %r34, 4;
	add.s64 	%rd13, %rd1, %rd9;
	neg.s32 	%r36, %r2;
$L__BB2_6:
	.pragma "nounroll";
	ld.global.u32 	%r28, [%rd13];
	add.s32 	%r38, %r28, %r38;
	add.s64 	%rd13, %rd13, 4;
	add.s32 	%r36, %r36, 1;
	setp.ne.s32 	%p5, %r36, 0;
	@%p5 bra 	$L__BB2_6;
$L__BB2_7:
	mul.wide.s32 	%rd10, %r1, 4;
	add.s64 	%rd5, %rd1, %rd10;
	ld.global.u32 	%r29, [%rd5];
	setp.lt.s32 	%p6, %r29, 1;
	@%p6 bra 	$L__BB2_10;
	cvta.to.global.u64 	%rd6, %rd7;
	mov.b32 	%r39, 0;
$L__BB2_9:
	add.s32 	%r31, %r39, %r38;
	mul.wide.s32 	%rd11, %r31, 4;
	add.s64 	%rd12, %rd6, %rd11;
	st.global.u32 	[%rd12], %r1;
	add.s32 	%r39, %r39, 1;
	ld.global.u32 	%r32, [%rd5];
	setp.lt.s32 	%p7, %r39, %r32;
	@%p7 bra 	$L__BB2_9;
$L__BB2_10:
	ret;

}


// ===== COMPILED SASS (sm_100) =====

	.target	sm_100

	.elftype	@"ET_EXEC"


//--------------------- .note.nv.tkinfo           --------------------------
	.section	.note.nv.tkinfo,"",@"SHT_NOTE"
	.sectionflags	@"SHF_NOTE_NV_TKINFO"
	.tkinfo
        /*0018*/ 	.word	0x00000002
        /*0030*/ 	.string	""
        /*0030*/ 	.string	"ptxas"
        /*0030*/ 	.string	"Cuda compilation tools, release 13.0, V13.0.88"
        /*0030*/ 	.string	"Build cuda_13.0.r13.0/compiler.36424714_0"
        /*0030*/ 	.string	"-arch sm_100 -m 64 "



//--------------------- .note.nv.cuinfo           --------------------------
	.section	.note.nv.cuinfo,"",@"SHT_NOTE"
	.sectionflags	@"SHF_NOTE_NV_CUINFO"
        /*0018*/ 	.short	0x0002
        /*001a*/ 	.short	0x0064
        /*001c*/ 	.short	0x0082
	.zero		2


//--------------------- .nv.info                  --------------------------
	.section	.nv.info,"",@"SHT_CUDA_INFO"
	.align	4


	//----- nvinfo : EIATTR_REGCOUNT
	.align		4
        /*0000*/ 	.byte	0x04, 0x2f
        /*0002*/ 	.short	(.L_1 - .L_0)
	.align		4
.L_0:
        /*0004*/ 	.word	index@(_Z11init_bucketPi)
        /*0008*/ 	.word	0x00000008


	//----- nvinfo : EIATTR_FRAME_SIZE
	.align		4
.L_1:
        /*000c*/ 	.byte	0x04, 0x11
        /*000e*/ 	.short	(.L_3 - .L_2)
	.align		4
.L_2:
        /*0010*/ 	.word	index@(_Z11init_bucketPi)
        /*0014*/ 	.word	0x00000000


	//----- nvinfo : EIATTR_REGCOUNT
	.align		4
.L_3:
        /*0018*/ 	.byte	0x04, 0x2f
        /*001a*/ 	.short	(.L_5 - .L_4)
	.align		4
.L_4:
        /*001c*/ 	.word	index@(_Z15count_instancesPiS_i)
        /*0020*/ 	.word	0x0000000a


	//----- nvinfo : EIATTR_FRAME_SIZE
	.align		4
.L_5:
        /*0024*/ 	.byte	0x04, 0x11
        /*0026*/ 	.short	(.L_7 - .L_6)
	.align		4
.L_6:
        /*0028*/ 	.word	index@(_Z15count_instancesPiS_i)
        /*002c*/ 	.word	0x00000000


	//----- nvinfo : EIATTR_REGCOUNT
	.align		4
.L_7:
        /*0030*/ 	.byte	0x04, 0x2f
        /*0032*/ 	.short	(.L_9 - .L_8)
	.align		4
.L_8:
        /*0034*/ 	.word	index@(_Z12write_sortedPiS_)
        /*0038*/ 	.word	0x0000000d


	//----- nvinfo : EIATTR_FRAME_SIZE
	.align		4
.L_9:
        /*003c*/ 	.byte	0x04, 0x11
        /*003e*/ 	.short	(.L_11 - .L_10)
	.align		4
.L_10:
        /*0040*/ 	.word	index@(_Z12write_sortedPiS_)
        /*0044*/ 	.word	0x00000000


	//----- nvinfo : EIATTR_MIN_STACK_SIZE
	.align		4
.L_11:
        /*0048*/ 	.byte	0x04, 0x12
        /*004a*/ 	.short	(.L_13 - .L_12)
	.align		4
.L_12:
        /*004c*/ 	.word	index@(_Z12write_sortedPiS_)
        /*0050*/ 	.word	0x00000000


	//----- nvinfo : EIATTR_MIN_STACK_SIZE
	.align		4
.L_13:
        /*0054*/ 	.byte	0x04, 0x12
        /*0056*/ 	.short	(.L_15 - .L_14)
	.align		4
.L_14:
        /*0058*/ 	.word	index@(_Z15count_instancesPiS_i)
        /*005c*/ 	.word	0x00000000


	//----- nvinfo : EIATTR_MIN_STACK_SIZE
	.align		4
.L_15:
        /*0060*/ 	.byte	0x04, 0x12
        /*0062*/ 	.short	(.L_17 - .L_16)
	.align		4
.L_16:
        /*0064*/ 	.word	index@(_Z11init_bucketPi)
        /*0068*/ 	.word	0x00000000
.L_17:


//--------------------- .nv.compat                --------------------------
	.section	.nv.compat,"",@"SHT_CUDA_COMPAT_INFO"
	.align	4
        /*0000*/ 	.byte	0x02, 0x09, 0x00, 0x00, 0x02, 0x02, 0x01, 0x00, 0x02, 0x05, 0x05, 0x00, 0x03, 0x07, 0x01, 0x01
        /*0010*/ 	.byte	0x02, 0x03, 0x00, 0x00, 0x02, 0x06, 0x01, 0x00, 0x04, 0x0b, 0x08, 0x00, 0x09, 0x00, 0x00, 0x00
        /*0020*/ 	.byte	0x00, 0x00, 0x00, 0x00


//--------------------- .nv.info._Z12write_sortedPiS_ --------------------------
	.section	.nv.info._Z12write_sortedPiS_,"",@"SHT_CUDA_INFO"
	.sectionflags	@""
	.align	4


	//----- nvinfo : EIATTR_CUDA_API_VERSION
	.align		4
        /*0000*/ 	.byte	0x04, 0x37
        /*0002*/ 	.short	(.L_19 - .L_18)
.L_18:
        /*0004*/ 	.word	0x00000082


	//----- nvinfo : EIATTR_KPARAM_INFO
	.align		4
.L_19:
        /*0008*/ 	.byte	0x04, 0x17
        /*000a*/ 	.short	(.L_21 - .L_20)
.L_20:
        /*000c*/ 	.word	0x00000000
        /*0010*/ 	.short	0x0001
        /*0012*/ 	.short	0x0008
        /*0014*/ 	.byte	0x00, 0xf5, 0x21, 0x00


	//----- nvinfo : EIATTR_KPARAM_INFO
	.align		4
.L_21:
        /*0018*/ 	.byte	0x04, 0x17
        /*001a*/ 	.short	(.L_23 - .L_22)
.L_22:
        /*001c*/ 	.word	0x00000000
        /*0020*/ 	.short	0x0000
        /*0022*/ 	.short	0x0000
        /*0024*/ 	.byte	0x00, 0xf5, 0x21, 0x00


	//----- nvinfo : EIATTR_SPARSE_MMA_MASK
	.align		4
.L_23:
        /*0028*/ 	.byte	0x03, 0x50
        /*002a*/ 	.short	0x0000


	//----- nvinfo : EIATTR_MAXREG_COUNT
	.align		4
        /*002c*/ 	.byte	0x03, 0x1b
        /*002e*/ 	.short	0x00ff


	//----- nvinfo : EIATTR_MERCURY_ISA_VERSION
	.align		4
        /*0030*/ 	.byte	0x03, 0x5f
        /*0032*/ 	.short	0x0101


	//----- nvinfo : EIATTR_VRC_CTA_INIT_COUNT
	.align		4
        /*0034*/ 	.byte	0x02, 0x4a
	.zero		1
	.zero		1


	//----- nvinfo : EIATTR_EXIT_INSTR_OFFSETS
	.align		4
        /*0038*/ 	.byte	0x04, 0x1c
        /*003a*/ 	.short	(.L_25 - .L_24)


	//   ....[0]....
.L_24:
        /*003c*/ 	.word	0x00000060


	//   ....[1]....
        /*0040*/ 	.word	0x000002b0


	//   ....[2]....
        /*0044*/ 	.word	0x00000350


	//----- nvinfo : EIATTR_CRS_STACK_SIZE
	.align		4
.L_25:
        /*0048*/ 	.byte	0x04, 0x1e
        /*004a*/ 	.short	(.L_27 - .L_26)
.L_26:
        /*004c*/ 	.word	0x00000000


	//----- nvinfo : EIATTR_CBANK_PARAM_SIZE
	.align		4
.L_27:
        /*0050*/ 	.byte	0x03, 0x19
        /*0052*/ 	.short	0x0010


	//----- nvinfo : EIATTR_PARAM_CBANK
	.align		4
        /*0054*/ 	.byte	0x04, 0x0a
        /*0056*/ 	.short	(.L_29 - .L_28)
	.align		4
.L_28:
        /*0058*/ 	.word	index@(.nv.constant0._Z12write_sortedPiS_)
        /*005c*/ 	.short	0x0380
        /*005e*/ 	.short	0x0010


	//----- nvinfo : EIATTR_SW_WAR
	.align		4
.L_29:
        /*0060*/ 	.byte	0x04, 0x36
        /*0062*/ 	.short	(.L_31 - .L_30)
.L_30:
        /*0064*/ 	.word	0x00000008
.L_31:


//--------------------- .nv.info._Z15count_instancesPiS_i --------------------------
	.section	.nv.info._Z15count_instancesPiS_i,"",@"SHT_CUDA_INFO"
	.sectionflags	@""
	.align	4


	//----- nvinfo : EIATTR_CUDA_API_VERSION
	.align		4
        /*0000*/ 	.byte	0x04, 0x37
        /*0002*/ 	.short	(.L_33 - .L_32)
.L_32:
        /*0004*/ 	.word	0x00000082


	//----- nvinfo : EIATTR_KPARAM_INFO
	.align		4
.L_33:
        /*0008*/ 	.byte	0x04, 0x17
        /*000a*/ 	.short	(.L_35 - .L_34)
.L_34:
        /*000c*/ 	.word	0x00000000
        /*0010*/ 	.short	0x0002
        /*0012*/ 	.short	0x0010
        /*0014*/ 	.byte	0x00, 0xf0, 0x11, 0x00


	//----- nvinfo : EIATTR_KPARAM_INFO
	.align		4
.L_35:
        /*0018*/ 	.byte	0x04, 0x17
        /*001a*/ 	.short	(.L_37 - .L_36)
.L_36:
        /*001c*/ 	.word	0x00000000
        /*0020*/ 	.short	0x0001
        /*0022*/ 	.short	0x0008
        /*0024*/ 	.byte	0x00, 0xf5, 0x21, 0x00


	//----- nvinfo : EIATTR_KPARAM_INFO
	.align		4
.L_37:
        /*0028*/ 	.byte	0x04, 0x17
        /*002a*/ 	.short	(.L_39 - .L_38)
.L_38:
        /*002c*/ 	.word	0x00000000
        /*0030*/ 	.short	0x0000
        /*0032*/ 	.short	0x0000
        /*0034*/ 	.byte	0x00, 0xf5, 0x21, 0x00


	//----- nvinfo : EIATTR_SPARSE_MMA_MASK
	.align		4
.L_39:
        /*0038*/ 	.byte	0x03, 0x50
        /*003a*/ 	.short	0x0000


	//----- nvinfo : EIATTR_MAXREG_COUNT
	.align		4
        /*003c*/ 	.byte	0x03, 0x1b
        /*003e*/ 	.short	0x00ff


	//----- nvinfo : EIATTR_MERCURY_ISA_VERSION
	.align		4
        /*0040*/ 	.byte	0x03, 0x5f
        /*0042*/ 	.short	0x0101


	//----- nvinfo : EIATTR_VRC_CTA_INIT_COUNT
	.align		4
        /*0044*/ 	.byte	0x02, 0x4a
	.zero		1
	.zero		1


	//----- nvinfo : EIATTR_EXIT_INSTR_OFFSETS
	.align		4
        /*0048*/ 	.byte	0x04, 0x1c
        /*004a*/ 	.short	(.L_41 - .L_40)


	//   ....[0]....
.L_40:
        /*004c*/ 	.word	0x00000070


	//   ....[1]....
        /*0050*/ 	.word	0x00000100


	//----- nvinfo : EIATTR_CBANK_PARAM_SIZE
	.align		4
.L_41:
        /*0054*/ 	.byte	0x03, 0x19
        /*0056*/ 	.short	0x0014


	//----- nvinfo : EIATTR_PARAM_CBANK
	.align		4
        /*0058*/ 	.byte	0x04, 0x0a
        /*005a*/ 	.short	(.L_43 - .L_42)
	.align		4
.L_42:
        /*005c*/ 	.word	index@(.nv.constant0._Z15count_instancesPiS_i)
        /*0060*/ 	.short	0x0380
        /*0062*/ 	.short	0x0014


	//----- nvinfo : EIATTR_SW_WAR
	.align		4
.L_43:
        /*0064*/ 	.byte	0x04, 0x36
        /*0066*/ 	.short	(.L_45 - .L_44)
.L_44:
        /*0068*/ 	.word	0x00000008
.L_45:


//--------------------- .nv.info._Z11init_bucketPi --------------------------
	.section	.nv.info._Z11init_bucketPi,"",@"SHT_CUDA_INFO"
	.sectionflags	@""
	.align	4


	//----- nvinfo : EIATTR_CUDA_API_VERSION
	.align		4
        /*0000*/ 	.byte	0x04, 0x37
        /*0002*/ 	.short	(.L_47 - .L_46)
.L_46:
        /*0004*/ 	.word	0x00000082


	//----- nvinfo : EIATTR_KPARAM_INFO
	.align		4
.L_47:
        /*0008*/ 	.byte	0x04, 0x17
        /*000a*/ 	.short	(.L_49 - .L_48)
.L_48:
        /*000c*/ 	.word	0x00000000
        /*0010*/ 	.short	0x0000
        /*0012*/ 	.short	0x0000
        /*0014*/ 	.byte	0x00, 0xf5, 0x21, 0x00


	//----- nvinfo : EIATTR_SPARSE_MMA_MASK
	.align		4
.L_49:
        /*0018*/ 	.byte	0x03, 0x50
        /*001a*/ 	.short	0x0000


	//----- nvinfo : EIATTR_MAXREG_COUNT
	.align		4
        /*001c*/ 	.byte	0x03, 0x1b
        /*001e*/ 	.short	0x00ff


	//----- nvinfo : EIATTR_MERCURY_ISA_VERSION
	.align		4
        /*0020*/ 	.byte	0x03, 0x5f
        /*0022*/ 	.short	0x0101


	//----- nvinfo : EIATTR_VRC_CTA_INIT_COUNT
	.align		4
        /*0024*/ 	.byte	0x02, 0x4a
	.zero		1
	.zero		1


	//----- nvinfo : EIATTR_EXIT_INSTR_OFFSETS
	.align		4
        /*0028*/ 	.byte	0x04, 0x1c
        /*002a*/ 	.short	(.L_51 - .L_50)


	//   ....[0]....
.L_50:
        /*002c*/ 	.word	0x00000060


	//   ....[1]....
        /*0030*/ 	.word	0x000000b0


	//----- nvinfo : EIATTR_CBANK_PARAM_SIZE
	.align		4
.L_51:
        /*0034*/ 	.byte	0x03, 0x19
        /*0036*/ 	.short	0x0008


	//----- nvinfo : EIATTR_PARAM_CBANK
	.align		4
        /*0038*/ 	.byte	0x04, 0x0a
        /*003a*/ 	.short	(.L_53 - .L_52)
	.align		4
.L_52:
        /*003c*/ 	.word	index@(.nv.constant0._Z11init_bucketPi)
        /*0040*/ 	.short	0x0380
        /*0042*/ 	.short	0x0008


	//----- nvinfo : EIATTR_SW_WAR
	.align		4
.L_53:
        /*0044*/ 	.byte	0x04, 0x36
        /*0046*/ 	.short	(.L_55 - .L_54)
.L_54:
        /*0048*/ 	.word	0x00000008
.L_55:


//--------------------- .nv.callgraph             --------------------------
	.section	.nv.callgraph,"",@"SHT_CUDA_CALLGRAPH"
	.align	4
	.sectionentsize	8
	.align		4
        /*0000*/ 	.word	0x00000000
	.align		4
        /*0004*/ 	.word	0xffffffff
	.align		4
        /*0008*/ 	.word	0x00000000
	.align		4
        /*000c*/ 	.word	0xfffffffe
	.align		4
        /*0010*/ 	.word	0x00000000
	.align		4
        /*0014*/ 	.word	0xfffffffd
	.align		4
        /*0018*/ 	.word	0x00000000
	.align		4
        /*001c*/ 	.word	0xfffffffc


//--------------------- .text._Z12write_sortedPiS_ --------------------------
	.section	.text._Z12write_sortedPiS_,"ax",@progbits
	.align	128
        .global         _Z12write_sortedPiS_
        .type           _Z12write_sortedPiS_,@function
        .size           _Z12write_sortedPiS_,(.L_x_7 - _Z12write_sortedPiS_)
        .other          _Z12write_sortedPiS_,@"STO_CUDA_ENTRY STV_DEFAULT"
_Z12write_sortedPiS_:
.text._Z12write_sortedPiS_:
[----:B------:R-:W-:Y:S01]  /*0000*/  LDC R1, c[0x0][0x37c] ;  /* 0x0000df00ff017b82 */ /* 0x000fe20000000800 */
[----:B------:R-:W0:Y:S07]  /*0010*/  S2R R0, SR_TID.X ;  /* 0x0000000000007919 */ /* 0x000e2e0000002100 */
[----:B------:R-:W0:Y:S08]  /*0020*/  S2UR UR4, SR_CTAID.X ;  /* 0x00000000000479c3 */ /* 0x000e300000002500 */
[----:B------:R-:W0:Y:S02]  /*0030*/  LDC R3, c[0x0][0x360] ;  /* 0x0000d800ff037b82 */ /* 0x000e240000000800 */
[----:B0-----:R-:W-:-:S05]  /*0040*/  IMAD R0, R3, UR4, R0 ;  /* 0x0000000403007c24 */ /* 0x001fca000f8e0200 */
[----:B------:R-:W-:-:S13]  /*0050*/  ISETP.GT.AND P0, PT, R0, 0x4, PT ;  /* 0x000000040000780c */ /* 0x000fda0003f04270 */
[----:B------:R-:W-:Y:S05]  /*0060*/  @P0 EXIT ;  /* 0x000000000000094d */ /* 0x000fea0003800000 */
[----:B------:R-:W-:Y:S01]  /*0070*/  ISETP.GE.AND P0, PT, R0, 0x1, PT ;  /* 0x000000010000780c */ /* 0x000fe20003f06270 */
[----:B------:R-:W0:Y:S01]  /*0080*/  LDCU.64 UR4, c[0x0][0x358] ;  /* 0x00006b00ff0477ac */ /* 0x000e220008000a00 */
[----:B------:R-:W-:Y:S01]  /*0090*/  BSSY.RECONVERGENT B0, `(.L_x_0) ;  /* 0x000001d000007945 */ /* 0x000fe20003800200 */
[----:B------:R-:W-:-:S10]  /*00a0*/  IMAD.MOV.U32 R8, RZ, RZ, RZ ;  /* 0x000000ffff087224 */ /* 0x000fd400078e00ff */
[----:B------:R-:W-:Y:S05]  /*00b0*/  @!P0 BRA `(.L_x_1) ;  /* 0x0000000000688947 */ /* 0x000fea0003800000 */
[----:B------:R-:W-:-:S13]  /*00c0*/  ISETP.GE.U32.AND P0, PT, R0, 0x4, PT ;  /* 0x000000040000780c */ /* 0x000fda0003f06070 */
[----:B------:R-:W0:Y:S02]  /*00d0*/  @P0 LDC.64 R2, c[0x0][0x380] ;  /* 0x0000e000ff020b82 */ /* 0x000e240000000a00 */
[----:B0-----:R-:W2:Y:S04]  /*00e0*/  @P0 LDG.E R5, desc[UR4][R2.64] ;  /* 0x0000000402050981 */ /* 0x001ea8000c1e1900 */
[----:B------:R-:W2:Y:S04]  /*00f0*/  @P0 LDG.E R6, desc[UR4][R2.64+0x4] ;  /* 0x0000040402060981 */ /* 0x000ea8000c1e1900 */
[----:B------:R-:W2:Y:S04]  /*0100*/  @P0 LDG.E R7, desc[UR4][R2.64+0x8] ;  /* 0x0000080402070981 */ /* 0x000ea8000c1e1900 */
[----:B------:R-:W3:Y:S01]  /*0110*/  @P0 LDG.E R9, desc[UR4][R2.64+0xc] ;  /* 0x00000c0402090981 */ /* 0x000ee2000c1e1900 */
[----:B------:R-:W-:Y:S01]  /*0120*/  LOP3.LUT R4, R0, 0x3, RZ, 0xc0, !PT ;  /* 0x0000000300047812 */ /* 0x000fe200078ec0ff */
[----:B------:R-:W-:-:S03]  /*0130*/  HFMA2 R8, -RZ, RZ, 0, 0 ;  /* 0x00000000ff087431 */ /* 0x000fc600000001ff */
[----:B------:R-:W-:Y:S02]  /*0140*/  ISETP.NE.AND P1, PT, R4, RZ, PT ;  /* 0x000000ff0400720c */ /* 0x000fe40003f25270 */
[----:B--2---:R-:W-:Y:S01]  /*0150*/  @P0 IADD3 R6, PT, PT, R7, R6, R5 ;  /* 0x0000000607060210 */ /* 0x004fe20007ffe005 */
[----:B------:R-:W-:Y:S02]  /*0160*/  IMAD.MOV.U32 R5, RZ, RZ, RZ ;  /* 0x000000ffff057224 */ /* 0x000fe400078e00ff */
[----:B------:R-:W-:Y:S02]  /*0170*/  @P0 IMAD.MOV.U32 R5, RZ, RZ, 0x4 ;  /* 0x00000004ff050424 */ /* 0x000fe400078e00ff */
[----:B---3--:R-:W-:-:S06]  /*0180*/  @P0 IMAD.IADD R8, R6, 0x1, R9 ;  /* 0x0000000106080824 */ /* 0x008fcc00078e0209 */
[----:B------:R-:W-:Y:S05]  /*0190*/  @!P1 BRA `(.L_x_1) ;  /* 0x0000000000309947 */ /* 0x000fea0003800000 */
[----:B------:R-:W0:Y:S01]  /*01a0*/  LDC.64 R2, c[0x0][0x380] ;  /* 0x0000e000ff027b82 */ /* 0x000e220000000a00 */
[----:B------:R-:W-:Y:S01]  /*01b0*/  IADD3 R4, PT, PT, -R4, RZ, RZ ;  /* 0x000000ff04047210 */ /* 0x000fe20007ffe1ff */
[----:B0-----:R-:W-:-:S04]  /*01c0*/  IMAD.WIDE.U32 R2, R5, 0x4, R2 ;  /* 0x0000000405027825 */ /* 0x001fc800078e0002 */
[----:B------:R-:W-:-:S07]  /*01d0*/  IMAD.MOV.U32 R5, RZ, RZ, R3 ;  /* 0x000000ffff057224 */ /* 0x000fce00078e0003 */
.L_x_2:
[----:B------:R-:W-:-:S06]  /*01e0*/  IMAD.MOV.U32 R3, RZ, RZ, R5 ;  /* 0x000000ffff037224 */ /* 0x000fcc00078e0005 */
[----:B------:R0:W2:Y:S01]  /*01f0*/  LDG.E R3, desc[UR4][R2.64] ;  /* 0x0000000402037981 */ /* 0x0000a2000c1e1900 */
[----:B------:R-:W-:-:S04]  /*0200*/  IADD3 R4, PT, PT, R4, 0x1, RZ ;  /* 0x0000000104047810 */ /* 0x000fc80007ffe0ff */
[----:B------:R-:W-:Y:S02]  /*0210*/  ISETP.NE.AND P0, PT, R4, RZ, PT ;  /* 0x000000ff0400720c */ /* 0x000fe40003f05270 */
[----:B0-----:R-:W-:-:S05]  /*0220*/  IADD3 R2, P1, PT, R2, 0x4, RZ ;  /* 0x0000000402027810 */ /* 0x001fca0007f3e0ff */
[----:B------:R-:W-:Y:S02]  /*0230*/  IMAD.X R5, RZ, RZ, R5, P1 ;  /* 0x000000ffff057224 */ /* 0x000fe400008e0605 */
[----:B--2---:R-:W-:-:S04]  /*0240*/  IMAD.IADD R8, R3, 0x1, R8 ;  /* 0x0000000103087824 */ /* 0x004fc800078e0208 */
[----:B------:R-:W-:Y:S05]  /*0250*/  @P0 BRA `(.L_x_2) ;  /* 0xfffffffc00e00947 */ /* 0x000fea000383ffff */
.L_x_1:
[----:B0-----:R-:W-:Y:S05]  /*0260*/  BSYNC.RECONVERGENT B0 ;  /* 0x0000000000007941 */ /* 0x001fea0003800200 */
.L_x_0:
[----:B------:R-:W0:Y:S02]  /*0270*/  LDC.64 R2, c[0x0][0x380] ;  /* 0x0000e000ff027b82 */ /* 0x000e240000000a00 */
[----:B0-----:R-:W-:-:S05]  /*0280*/  IMAD.WIDE R2, R0, 0x4, R2 ;  /* 0x0000000400027825 */ /* 0x001fca00078e0202 */
[----:B------:R-:W2:Y:S02]  /*0290*/  LDG.E R4, desc[UR4][R2.64] ;  /* 0x0000000402047981 */ /* 0x000ea4000c1e1900 */
[----:B--2---:R-:W-:-:S13]  /*02a0*/  ISETP.GE.AND P0, PT, R4, 0x1, PT ;  /* 0x000000010400780c */ /* 0x004fda0003f06270 */
[----:B------:R-:W-:Y:S05]  /*02b0*/  @!P0 EXIT ;  /* 0x000000000000894d */ /* 0x000fea0003800000 */
[----:B------:R-:W0:Y:S01]  /*02c0*/  LDC.64 R6, c[0x0][0x388] ;  /* 0x0000e200ff067b82 */ /* 0x000e220000000a00 */
[----:B------:R-:W-:-:S07]  /*02d0*/  MOV R9, RZ ;  /* 0x000000ff00097202 */ /* 0x000fce0000000f00 */
.L_x_3:
[----:B------:R-:W-:-:S04]  /*02e0*/  IMAD.IADD R5, R9, 0x1, R8 ;  /* 0x0000000109057824 */ /* 0x000fc800078e0208 */
[----:B0-----:R-:W-:-:S05]  /*02f0*/  IMAD.WIDE R4, R5, 0x4, R6 ;  /* 0x0000000405047825 */ /* 0x001fca00078e0206 */
[----:B------:R1:W-:Y:S04]  /*0300*/  STG.E desc[UR4][R4.64], R0 ;  /* 0x0000000004007986 */ /* 0x0003e8000c101904 */
[----:B------:R-:W2:Y:S01]  /*0310*/  LDG.E R10, desc[UR4][R2.64] ;  /* 0x00000004020a7981 */ /* 0x000ea2000c1e1900 */
[----:B------:R-:W-:-:S04]  /*0320*/  IADD3 R9, PT, PT, R9, 0x1, RZ ;  /* 0x0000000109097810 */ /* 0x000fc80007ffe0ff */
[----:B--2---:R-:W-:-:S13]  /*0330*/  ISETP.GE.AND P0, PT, R9, R10, PT ;  /* 0x0000000a0900720c */ /* 0x004fda0003f06270 */
[----:B-1----:R-:W-:Y:S05]  /*0340*/  @!P0 BRA `(.L_x_3) ;  /* 0xfffffffc00e48947 */ /* 0x002fea000383ffff */
[----:B------:R-:W-:Y:S05]  /*0350*/  EXIT ;  /* 0x000000000000794d */ /* 0x000fea0003800000 */
.L_x_4:
[----:B------:R-:W-:-:S00]  /*0360*/  BRA `(.L_x_4) ;  /* 0xfffffffc00fc7947 */ /* 0x000fc0000383ffff */
[----:B------:R-:W-:-:S00]  /*0370*/  NOP ;  /* 0x0000000000007918 */ /* 0x000fc00000000000 */
        /* <DEDUP_REMOVED lines=8> */
.L_x_7:


//--------------------- .text._Z15count_instancesPiS_i --------------------------
	.section	.text._Z15count_instancesPiS_i,"ax",@progbits
	.align	128
        .global         _Z15count_instancesPiS_i
        .type           _Z15count_instancesPiS_i,@function
        .size           _Z15count_instancesPiS_i,(.L_x_8 - _Z15count_instancesPiS_i)
        .other          _Z15count_instancesPiS_i,@"STO_CUDA_ENTRY STV_DEFAULT"
_Z15count_instancesPiS_i:
.text._Z15count_instancesPiS_i:
[----:B------:R-:W-:Y:S01]  /*0000*/  LDC R1, c[0x0][0x37c] ;  /* 0x0000df00ff017b82 */ /* 0x000fe20000000800 */
[----:B------:R-:W0:Y:S07]  /*0010*/  S2R R5, SR_TID.X ;  /* 0x0000000000057919 */ /* 0x000e2e0000002100 */
[----:B------:R-:W0:Y:S01]  /*0020*/  S2UR UR4, SR_CTAID.X ;  /* 0x00000000000479c3 */ /* 0x000e220000002500 */
[----:B------:R-:W1:Y:S07]  /*0030*/  LDCU UR5, c[0x0][0x390] ;  /* 0x00007200ff0577ac */ /* 0x000e6e0008000800 */
[----:B------:R-:W0:Y:S02]  /*0040*/  LDC R0, c[0x0][0x360] ;  /* 0x0000d800ff007b82 */ /* 0x000e240000000800 */
[----:B0-----:R-:W-:-:S05]  /*0050*/  IMAD R5, R0, UR4, R5 ;  /* 0x0000000400057c24 */ /* 0x001fca000f8e0205 */
[----:B-1----:R-:W-:-:S13]  /*0060*/  ISETP.GE.AND P0, PT, R5, UR5, PT ;  /* 0x0000000505007c0c */ /* 0x002fda000bf06270 */
[----:B------:R-:W-:Y:S05]  /*0070*/  @P0 EXIT ;  /* 0x000000000000094d */ /* 0x000fea0003800000 */
[----:B------:R-:W0:Y:S01]  /*0080*/  LDC.64 R2, c[0x0][0x380] ;  /* 0x0000e000ff027b82 */ /* 0x000e220000000a00 */
[----:B------:R-:W1:Y:S01]  /*0090*/  LDCU.64 UR4, c[0x0][0x358] ;  /* 0x00006b00ff0477ac */ /* 0x000e620008000a00 */
[----:B0-----:R-:W-:-:S06]  /*00a0*/  IMAD.WIDE R2, R5, 0x4, R2 ;  /* 0x0000000405027825 */ /* 0x001fcc00078e0202 */
[----:B------:R-:W0:Y:S01]  /*00b0*/  LDC.64 R4, c[0x0][0x388] ;  /* 0x0000e200ff047b82 */ /* 0x000e220000000a00 */
[----:B-1----:R-:W0:Y:S01]  /*00c0*/  LDG.E R3, desc[UR4][R2.64] ;  /* 0x0000000402037981 */ /* 0x002e22000c1e1900 */
[----:B------:R-:W-:Y:S02]  /*00d0*/  HFMA2 R7, -RZ, RZ, 0, 5.9604644775390625e-08 ;  /* 0x00000001ff077431 */ /* 0x000fe400000001ff */
[----:B0-----:R-:W-:-:S05]  /*00e0*/  IMAD.WIDE R4, R3, 0x4, R4 ;  /* 0x0000000403047825 */ /* 0x001fca00078e0204 */
[----:B------:R-:W-:Y:S01]  /*00f0*/  REDG.E.ADD.STRONG.GPU desc[UR4][R4.64], R7 ;  /* 0x000000070400798e */ /* 0x000fe2000c12e104 */
[----:B------:R-:W-:Y:S05]  /*0100*/  EXIT ;  /* 0x000000000000794d */ /* 0x000fea0003800000 */
.L_x_5:
        /* <DEDUP_REMOVED lines=15> */
.L_x_8:


//--------------------- .text._Z11init_bucketPi   --------------------------
	.section	.text._Z11init_bucketPi,"ax",@progbits
	.align	128
        .global         _Z11init_bucketPi
        .type           _Z11init_bucketPi,@function
        .size           _Z11init_bucketPi,(.L_x_9 - _Z11init_bucketPi)
        .other          _Z11init_bucketPi,@"STO_CUDA_ENTRY STV_DEFAULT"
_Z11init_bucketPi:
.text._Z11init_bucketPi:
[----:B------:R-:W-:Y:S01]  /*0000*/  LDC R1, c[0x0][0x37c] ;  /* 0x0000df00ff017b82 */ /* 0x000fe20000000800 */
[----:B------:R-:W0:Y:S07]  /*0010*/  S2R R5, SR_TID.X ;  /* 0x0000000000057919 */ /* 0x000e2e0000002100 */
[----:B------:R-:W0:Y:S08]  /*0020*/  S2UR UR4, SR_CTAID.X ;  /* 0x00000000000479c3 */ /* 0x000e300000002500 */
[----:B------:R-:W0:Y:S02]  /*0030*/  LDC R0, c[0x0][0x360] ;  /* 0x0000d800ff007b82 */ /* 0x000e240000000800 */
[----:B0-----:R-:W-:-:S05]  /*0040*/  IMAD R5, R0, UR4, R5 ;  /* 0x0000000400057c24 */ /* 0x001fca000f8e0205 */
[----:B------:R-:W-:-:S13]  /*0050*/  ISETP.GT.AND P0, PT, R5, 0x4, PT ;  /* 0x000000040500780c */ /* 0x000fda0003f04270 */
[----:B------:R-:W-:Y:S05]  /*0060*/  @P0 EXIT ;  /* 0x000000000000094d */ /* 0x000fea0003800000 */
[----:B------:R-:W0:Y:S01]  /*0070*/  LDC.64 R2, c[0x0][0x380] ;  /* 0x0000e000ff027b82 */ /* 0x000e220000000a00 */
[----:B------:R-:W1:Y:S01]  /*0080*/  LDCU.64 UR4, c[0x0][0x358] ;  /* 0x00006b00ff0477ac */ /* 0x000e620008000a00 */
[----:B0-----:R-:W-:-:S05]  /*0090*/  IMAD.WIDE R2, R5, 0x4, R2 ;  /* 0x0000000405027825 */ /* 0x001fca00078e0202 */
[----:B-1----:R-:W-:Y:S01]  /*00a0*/  STG.E desc[UR4][R2.64], RZ ;  /* 0x000000ff02007986 */ /* 0x002fe2000c101904 */
[----:B------:R-:W-:Y:S05]  /*00b0*/  EXIT ;  /* 0x000000000000794d */ /* 0x000fea0003800000 */
.L_x_6:
        /* <DEDUP_REMOVED lines=12> */
.L_x_9:


//--------------------- .nv.shared.reserved.0     --------------------------
	.section	.nv.shared.reserved.0,"aw",@nobits
	.weak		__nv_reservedSMEM_offset_0_alias
	.size		__nv_reservedSMEM_offset_0_alias, 0, 64
	.other		__nv_reservedSMEM_offset_0_alias,@"STO_CUDA_RESERVED_SHARED STV_DEFAULT"
__nv_reservedSMEM_offset_0_alias:
	.zero		0
	.zero		64


//--------------------- .nv.constant0._Z12write_sortedPiS_ --------------------------
	.section	.nv.constant0._Z12write_sortedPiS_,"a",@progbits
	.sectionflags	@""
	.align	4
.nv.constant0._Z12write_sortedPiS_:
	.zero		912


//--------------------- .nv.constant0._Z15count_instancesPiS_i --------------------------
	.section	.nv.constant0._Z15count_instancesPiS_i,"a",@progbits
	.sectionflags	@""
	.align	4
.nv.constant0._Z15count_instancesPiS_i:
	.zero		916


//--------------------- .nv.constant0._Z11init_bucketPi --------------------------
	.section	.nv.constant0._Z11init_bucketPi,"a",@progbits
	.sectionflags	@""
	.align	4
.nv.constant0._Z11init_bucketPi:
	.zero		904


//--------------------- SYMBOLS --------------------------

	.type		.nv.reservedSmem.offset0,@object
	.size		.nv.reservedSmem.offset0,0x4
